//
// Generated by NVIDIA NVVM Compiler
//
// Compiler Build ID: CL-36424714
// Cuda compilation tools, release 13.0, V13.0.88
// Based on NVVM 20.0.0
//

.version 9.0
.target sm_100
.address_size 64

	// .globl	_Z9sumColumnPiS_
// _ZZ9sumColumnPiS_E8blockSum has been demoted

.visible .entry _Z9sumColumnPiS_(
	.param .u64 .ptr .align 1 _Z9sumColumnPiS__param_0,
	.param .u64 .ptr .align 1 _Z9sumColumnPiS__param_1
)
{
	.reg .pred 	%p<5>;
	.reg .b32 	%r<23>;
	.reg .b64 	%rd<9>;
	// demoted variable
	.shared .align 4 .b8 _ZZ9sumColumnPiS_E8blockSum[64];
	ld.param.u64 	%rd2, [_Z9sumColumnPiS__param_0];
	ld.param.u64 	%rd1, [_Z9sumColumnPiS__param_1];
	cvta.to.global.u64 	%rd3, %rd2;
	mov.u32 	%r1, %tid.x;
	mov.u32 	%r2, %ctaid.x;
	shl.b32 	%r5, %r2, 4;
	add.s32 	%r6, %r5, %r1;
	mul.wide.u32 	%rd4, %r6, 4;
	add.s64 	%rd5, %rd3, %rd4;
	ld.global.u32 	%r7, [%rd5];
	shl.b32 	%r8, %r1, 2;
	mov.u32 	%r9, _ZZ9sumColumnPiS_E8blockSum;
	add.s32 	%r3, %r9, %r8;
	ld.shared.u32 	%r10, [%r3];
	add.s32 	%r4, %r10, %r7;
	st.shared.u32 	[%r3], %r4;
	setp.gt.u32 	%p1, %r1, 7;
	@%p1 bra 	$L__BB0_2;
	ld.shared.u32 	%r11, [%r3+32];
	add.s32 	%r12, %r4, %r11;
	st.shared.u32 	[%r3], %r12;
$L__BB0_2:
	bar.sync 	0;
	setp.gt.u32 	%p2, %r1, 3;
	@%p2 bra 	$L__BB0_4;
	ld.shared.u32 	%r13, [%r3+16];
	ld.shared.u32 	%r14, [%r3];
	add.s32 	%r15, %r14, %r13;
	st.shared.u32 	[%r3], %r15;
$L__BB0_4:
	bar.sync 	0;
	setp.gt.u32 	%p3, %r1, 1;
	@%p3 bra 	$L__BB0_6;
	ld.shared.u32 	%r16, [%r3+8];
	ld.shared.u32 	%r17, [%r3];
	add.s32 	%r18, %r17, %r16;
	st.shared.u32 	[%r3], %r18;
$L__BB0_6:
	bar.sync 	0;
	setp.ne.s32 	%p4, %r1, 0;
	@%p4 bra 	$L__BB0_8;
	ld.shared.u32 	%r19, [_ZZ9sumColumnPiS_E8blockSum+4];
	ld.shared.u32 	%r20, [%r3];
	add.s32 	%r21, %r20, %r19;
	st.shared.u32 	[%r3], %r21;
$L__BB0_8:
	bar.sync 	0;
	cvta.to.global.u64 	%rd6, %rd1;
	ld.shared.u32 	%r22, [_ZZ9sumColumnPiS_E8blockSum];
	mul.wide.u32 	%rd7, %r2, 4;
	add.s64 	%rd8, %rd6, %rd7;
	st.global.u32 	[%rd8], %r22;
	ret;

}


// ===== COMPILED SASS (sm_100) =====

	.target	sm_100

	.elftype	@"ET_EXEC"


//--------------------- .note.nv.tkinfo           --------------------------
	.section	.note.nv.tkinfo,"",@"SHT_NOTE"
	.sectionflags	@"SHF_NOTE_NV_TKINFO"
	.tkinfo
        /*0018*/ 	.word	0x00000002
        /*0030*/ 	.string	""
        /*0030*/ 	.string	"ptxas"
        /*0030*/ 	.string	"Cuda compilation tools, release 13.0, V13.0.88"
        /*0030*/ 	.string	"Build cuda_13.0.r13.0/compiler.36424714_0"
        /*0030*/ 	.string	"-arch sm_100 -m 64 "



//--------------------- .note.nv.cuinfo           --------------------------
	.section	.note.nv.cuinfo,"",@"SHT_NOTE"
	.sectionflags	@"SHF_NOTE_NV_CUINFO"
        /*0018*/ 	.short	0x0002
        /*001a*/ 	.short	0x0064
        /*001c*/ 	.short	0x0082
	.zero		2


//--------------------- .nv.info                  --------------------------
	.section	.nv.info,"",@"SHT_CUDA_INFO"
	.align	4


	//----- nvinfo : EIATTR_REGCOUNT
	.align		4
        /*0000*/ 	.byte	0x04, 0x2f
        /*0002*/ 	.short	(.L_1 - .L_0)
	.align		4
.L_0:
        /*0004*/ 	.word	index@(_Z9sumColumnPiS_)
        /*0008*/ 	.word	0x0000000e


	//----- nvinfo : EIATTR_FRAME_SIZE
	.align		4
.L_1:
        /*000c*/ 	.byte	0x04, 0x11
        /*000e*/ 	.short	(.L_3 - .L_2)
	.align		4
.L_2:
        /*0010*/ 	.word	index@(_Z9sumColumnPiS_)
        /*0014*/ 	.word	0x00000000


	//----- nvinfo : EIATTR_MIN_STACK_SIZE
	.align		4
.L_3:
        /*0018*/ 	.byte	0x04, 0x12
        /*001a*/ 	.short	(.L_5 - .L_4)
	.align		4
.L_4:
        /*001c*/ 	.word	index@(_Z9sumColumnPiS_)
        /*0020*/ 	.word	0x00000000
.L_5:


//--------------------- .nv.compat                --------------------------
	.section	.nv.compat,"",@"SHT_CUDA_COMPAT_INFO"
	.align	4
        /*0000*/ 	.byte	0x02, 0x09, 0x00, 0x00, 0x02, 0x02, 0x01, 0x00, 0x02, 0x05, 0x05, 0x00, 0x03, 0x07, 0x01, 0x01
        /*0010*/ 	.byte	0x02, 0x03, 0x00, 0x00, 0x02, 0x06, 0x01, 0x00, 0x04, 0x0b, 0x08, 0x00, 0x09, 0x00, 0x00, 0x00
        /*0020*/ 	.byte	0x00, 0x00, 0x00, 0x00


//--------------------- .nv.info._Z9sumColumnPiS_ --------------------------
	.section	.nv.info._Z9sumColumnPiS_,"",@"SHT_CUDA_INFO"
	.sectionflags	@""
	.align	4


	//----- nvinfo : EIATTR_CUDA_API_VERSION
	.align		4
        /*0000*/ 	.byte	0x04, 0x37
        /*0002*/ 	.short	(.L_7 - .L_6)
.L_6:
        /*0004*/ 	.word	0x00000082


	//----- nvinfo : EIATTR_KPARAM_INFO
	.align		4
.L_7:
        /*0008*/ 	.byte	0x04, 0x17
        /*000a*/ 	.short	(.L_9 - .L_8)
.L_8:
        /*000c*/ 	.word	0x00000000
        /*0010*/ 	.short	0x0001
        /*0012*/ 	.short	0x0008
        /*0014*/ 	.byte	0x00, 0xf5, 0x21, 0x00


	//----- nvinfo : EIATTR_KPARAM_INFO
	.align		4
.L_9:
        /*0018*/ 	.byte	0x04, 0x17
        /*001a*/ 	.short	(.L_11 - .L_10)
.L_10:
        /*001c*/ 	.word	0x00000000
        /*0020*/ 	.short	0x0000
        /*0022*/ 	.short	0x0000
        /*0024*/ 	.byte	0x00, 0xf5, 0x21, 0x00


	//----- nvinfo : EIATTR_SPARSE_MMA_MASK
	.align		4
.L_11:
        /*0028*/ 	.byte	0x03, 0x50
        /*002a*/ 	.short	0x0000


	//----- nvinfo : EIATTR_MAXREG_COUNT
	.align		4
        /*002c*/ 	.byte	0x03, 0x1b
        /*002e*/ 	.short	0x00ff


	//----- nvinfo : EIATTR_NUM_BARRIERS
	.align		4
        /*0030*/ 	.byte	0x02, 0x4c
        /*0032*/ 	.byte	0x01
	.zero		1


	//----- nvinfo : EIATTR_MERCURY_ISA_VERSION
	.align		4
        /*0034*/ 	.byte	0x03, 0x5f
        /*0036*/ 	.short	0x0101


	//----- nvinfo : EIATTR_VRC_CTA_INIT_COUNT
	.align		4
        /*0038*/ 	.byte	0x02, 0x4a
	.zero		1
	.zero		1


	//----- nvinfo : EIATTR_EXIT_INSTR_OFFSETS
	.align		4
        /*003c*/ 	.byte	0x04, 0x1c
        /*003e*/ 	.short	(.L_13 - .L_12)


	//   ....[0]....
.L_12:
        /*0040*/ 	.word	0x000002a0


	//----- nvinfo : EIATTR_CBANK_PARAM_SIZE
	.align		4
.L_13:
        /*0044*/ 	.byte	0x03, 0x19
        /*0046*/ 	.short	0x0010


	//----- nvinfo : EIATTR_PARAM_CBANK
	.align		4
        /*0048*/ 	.byte	0x04, 0x0a
        /*004a*/ 	.short	(.L_15 - .L_14)
	.align		4
.L_14:
        /*004c*/ 	.word	index@(.nv.constant0._Z9sumColumnPiS_)
        /*0050*/ 	.short	0x0380
        /*0052*/ 	.short	0x0010


	//----- nvinfo : EIATTR_SW_WAR
	.align		4
.L_15:
        /*0054*/ 	.byte	0x04, 0x36
        /*0056*/ 	.short	(.L_17 - .L_16)
.L_16:
        /*0058*/ 	.word	0x00000008
.L_17:


//--------------------- .nv.callgraph             --------------------------
	.section	.nv.callgraph,"",@"SHT_CUDA_CALLGRAPH"
	.align	4
	.sectionentsize	8
	.align		4
        /*0000*/ 	.word	0x00000000
	.align		4
        /*0004*/ 	.word	0xffffffff
	.align		4
        /*0008*/ 	.word	0x00000000
	.align		4
        /*000c*/ 	.word	0xfffffffe
	.align		4
        /*0010*/ 	.word	0x00000000
	.align		4
        /*0014*/ 	.word	0xfffffffd
	.align		4
        /*0018*/ 	.word	0x00000000
	.align		4
        /*001c*/ 	.word	0xfffffffc


//--------------------- .text._Z9sumColumnPiS_    --------------------------
	.section	.text._Z9sumColumnPiS_,"ax",@progbits
	.align	128
        .global         _Z9sumColumnPiS_
        .type           _Z9sumColumnPiS_,@function
        .size           _Z9sumColumnPiS_,(.L_x_1 - _Z9sumColumnPiS_)
        .other          _Z9sumColumnPiS_,@"STO_CUDA_ENTRY STV_DEFAULT"
_Z9sumColumnPiS_:
.text._Z9sumColumnPiS_:
[----:B------:R-:W-:Y:S01]  /*0000*/  LDC R1, c[0x0][0x37c] ;  /* 0x0000df00ff017b82 */ /* 0x000fe20000000800 */
[----:B------:R-:W0:Y:S07]  /*0010*/  S2R R6, SR_TID.X ;  /* 0x0000000000067919 */ /* 0x000e2e0000002100 */
[----:B------:R-:W1:Y:S01]  /*0020*/  LDC.64 R2, c[0x0][0x380] ;  /* 0x0000e000ff027b82 */ /* 0x000e620000000a00 */
[----:B------:R-:W2:Y:S01]  /*0030*/  LDCU.64 UR6, c[0x0][0x358] ;  /* 0x00006b00ff0677ac */ /* 0x000ea20008000a00 */
[----:B------:R-:W0:Y:S02]  /*0040*/  S2R R11, SR_CTAID.X ;  /* 0x00000000000b7919 */ /* 0x000e240000002500 */
[----:B0-----:R-:W-:-:S04]  /*0050*/  IMAD R5, R11, 0x10, R6 ;  /* 0x000000100b057824 */ /* 0x001fc800078e0206 */
[----:B-1----:R-:W-:-:S06]  /*0060*/  IMAD.WIDE.U32 R2, R5, 0x4, R2 ;  /* 0x0000000405027825 */ /* 0x002fcc00078e0002 */
[----:B--2---:R-:W2:Y:S01]  /*0070*/  LDG.E R2, desc[UR6][R2.64] ;  /* 0x0000000602027981 */ /* 0x004ea2000c1e1900 */
[----:B------:R-:W0:Y:S01]  /*0080*/  S2UR UR5, SR_CgaCtaId ;  /* 0x00000000000579c3 */ /* 0x000e220000008800 */
[----:B------:R-:W-:Y:S01]  /*0090*/  UMOV UR4, 0x400 ;  /* 0x0000040000047882 */ /* 0x000fe20000000000 */
[C---:B------:R-:W-:Y:S02]  /*00a0*/  ISETP.GT.U32.AND P1, PT, R6.reuse, 0x7, PT ;  /* 0x000000070600780c */ /* 0x040fe40003f24070 */
[----:B------:R-:W-:Y:S01]  /*00b0*/  ISETP.GT.U32.AND P0, PT, R6, 0x3, PT ;  /* 0x000000030600780c */ /* 0x000fe20003f04070 */
[----:B0-----:R-:W-:-:S06]  /*00c0*/  ULEA UR4, UR5, UR4, 0x18 ;  /* 0x0000000405047291 */ /* 0x001fcc000f8ec0ff */
[----:B------:R-:W-:-:S05]  /*00d0*/  LEA R0, R6, UR4, 0x2 ;  /* 0x0000000406007c11 */ /* 0x000fca000f8e10ff */
[----:B------:R-:W2:Y:S04]  /*00e0*/  LDS R5, [R0] ;  /* 0x0000000000057984 */ /* 0x000ea80000000800 */
[----:B------:R-:W0:Y:S01]  /*00f0*/  @!P1 LDS R4, [R0+0x20] ;  /* 0x0000200000049984 */ /* 0x000e220000000800 */
[----:B--2---:R-:W-:-:S05]  /*0100*/  IMAD.IADD R5, R2, 0x1, R5 ;  /* 0x0000000102057824 */ /* 0x004fca00078e0205 */
[----:B0-----:R-:W-:Y:S01]  /*0110*/  @!P1 IADD3 R7, PT, PT, R5, R4, RZ ;  /* 0x0000000405079210 */ /* 0x001fe20007ffe0ff */
[----:B------:R-:W-:Y:S04]  /*0120*/  STS [R0], R5 ;  /* 0x0000000500007388 */ /* 0x000fe80000000800 */
[----:B------:R-:W-:Y:S01]  /*0130*/  @!P1 STS [R0], R7 ;  /* 0x0000000700009388 */ /* 0x000fe20000000800 */
[----:B------:R-:W-:Y:S01]  /*0140*/  BAR.SYNC.DEFER_BLOCKING 0x0 ;  /* 0x0000000000007b1d */ /* 0x000fe20000010000 */
[----:B------:R-:W-:-:S05]  /*0150*/  ISETP.GT.U32.AND P1, PT, R6, 0x1, PT ;  /* 0x000000010600780c */ /* 0x000fca0003f24070 */
[----:B------:R-:W-:Y:S04]  /*0160*/  @!P0 LDS R2, [R0+0x10] ;  /* 0x0000100000028984 */ /* 0x000fe80000000800 */
[----:B------:R-:W0:Y:S02]  /*0170*/  @!P0 LDS R3, [R0] ;  /* 0x0000000000038984 */ /* 0x000e240000000800 */
[----:B0-----:R-:W-:-:S05]  /*0180*/  @!P0 IMAD.IADD R3, R2, 0x1, R3 ;  /* 0x0000000102038824 */ /* 0x001fca00078e0203 */
[----:B------:R-:W-:Y:S01]  /*0190*/  @!P0 STS [R0], R3 ;  /* 0x0000000300008388 */ /* 0x000fe20000000800 */
[----:B------:R-:W-:Y:S01]  /*01a0*/  BAR.SYNC.DEFER_BLOCKING 0x0 ;  /* 0x0000000000007b1d */ /* 0x000fe20000010000 */
[----:B------:R-:W-:-:S05]  /*01b0*/  ISETP.NE.AND P0, PT, R6, RZ, PT ;  /* 0x000000ff0600720c */ /* 0x000fca0003f05270 */
[----:B------:R-:W-:Y:S04]  /*01c0*/  @!P1 LDS R2, [R0+0x8] ;  /* 0x0000080000029984 */ /* 0x000fe80000000800 */
[----:B------:R-:W0:Y:S02]  /*01d0*/  @!P1 LDS R9, [R0] ;  /* 0x0000000000099984 */ /* 0x000e240000000800 */
[----:B0-----:R-:W-:-:S05]  /*01e0*/  @!P1 IADD3 R9, PT, PT, R2, R9, RZ ;  /* 0x0000000902099210 */ /* 0x001fca0007ffe0ff */
[----:B------:R-:W-:Y:S01]  /*01f0*/  @!P1 STS [R0], R9 ;  /* 0x0000000900009388 */ /* 0x000fe20000000800 */
[----:B------:R-:W-:Y:S06]  /*0200*/  BAR.SYNC.DEFER_BLOCKING 0x0 ;  /* 0x0000000000007b1d */ /* 0x000fec0000010000 */
[----:B------:R-:W-:Y:S04]  /*0210*/  @!P0 LDS R2, [UR4+0x4] ;  /* 0x00000404ff028984 */ /* 0x000fe80008000800 */
[----:B------:R-:W0:Y:S02]  /*0220*/  @!P0 LDS R5, [R0] ;  /* 0x0000000000058984 */ /* 0x000e240000000800 */
[----:B0-----:R-:W-:-:S02]  /*0230*/  @!P0 IMAD.IADD R5, R2, 0x1, R5 ;  /* 0x0000000102058824 */ /* 0x001fc400078e0205 */
[----:B------:R-:W0:Y:S03]  /*0240*/  LDC.64 R2, c[0x0][0x388] ;  /* 0x0000e200ff027b82 */ /* 0x000e260000000a00 */
[----:B------:R-:W-:Y:S05]  /*0250*/  @!P0 STS [R0], R5 ;  /* 0x0000000500008388 */ /* 0x000fea0000000800 */
[----:B------:R-:W-:Y:S01]  /*0260*/  BAR.SYNC.DEFER_BLOCKING 0x0 ;  /* 0x0000000000007b1d */ /* 0x000fe20000010000 */
[----:B0-----:R-:W-:-:S05]  /*0270*/  IMAD.WIDE.U32 R2, R11, 0x4, R2 ;  /* 0x000000040b027825 */ /* 0x001fca00078e0002 */
[----:B------:R-:W0:Y:S04]  /*0280*/  LDS R7, [UR4] ;  /* 0x00000004ff077984 */ /* 0x000e280008000800 */
[----:B0-----:R-:W-:Y:S01]  /*0290*/  STG.E desc[UR6][R2.64], R7 ;  /* 0x0000000702007986 */ /* 0x001fe2000c101906 */
[----:B------:R-:W-:Y:S05]  /*02a0*/  EXIT ;  /* 0x000000000000794d */ /* 0x000fea0003800000 */
.L_x_0:
[----:B------:R-:W-:-:S00]  /*02b0*/  BRA `(.L_x_0) ;  /* 0xfffffffc00fc7947 */ /* 0x000fc0000383ffff */
[----:B------:R-:W-:-:S00]  /*02c0*/  NOP ;  /* 0x0000000000007918 */ /* 0x000fc00000000000 */
        /* <DEDUP_REMOVED lines=11> */
.L_x_1:


//--------------------- .nv.shared._Z9sumColumnPiS_ --------------------------
	.section	.nv.shared._Z9sumColumnPiS_,"aw",@nobits
	.sectionflags	@""
	.align	4
.nv.shared._Z9sumColumnPiS_:
	.zero		1088


//--------------------- .nv.shared.reserved.0     --------------------------
	.section	.nv.shared.reserved.0,"aw",@nobits
	.weak		__nv_reservedSMEM_offset_0_alias
	.size		__nv_reservedSMEM_offset_0_alias, 0, 64
	.other		__nv_reservedSMEM_offset_0_alias,@"STO_CUDA_RESERVED_SHARED STV_DEFAULT"
__nv_reservedSMEM_offset_0_alias:
	.zero		0
	.zero		64


//--------------------- .nv.constant0._Z9sumColumnPiS_ --------------------------
	.section	.nv.constant0._Z9sumColumnPiS_,"a",@progbits
	.sectionflags	@""
	.align	4
.nv.constant0._Z9sumColumnPiS_:
	.zero		912


//--------------------- SYMBOLS --------------------------

	.type		.nv.reservedSmem.offset0,@object
	.size		.nv.reservedSmem.offset0,0x4
	.type		.nv.reservedSmem.cap,@object
	.size		.nv.reservedSmem.cap,0x4
